//
// Generated by NVIDIA NVVM Compiler
//
// Compiler Build ID: CL-36424714
// Cuda compilation tools, release 13.0, V13.0.88
// Based on NVVM 20.0.0
//

.version 9.0
.target sm_100
.address_size 64

	// .globl	_Z9reduce_v0ILi256EEvPfS0_
// _ZZ9reduce_v0ILi256EEvPfS0_E4smem has been demoted

.visible .entry _Z9reduce_v0ILi256EEvPfS0_(
	.param .u64 .ptr .align 1 _Z9reduce_v0ILi256EEvPfS0__param_0,
	.param .u64 .ptr .align 1 _Z9reduce_v0ILi256EEvPfS0__param_1
)
{
	.reg .pred 	%p<10>;
	.reg .b32 	%r<16>;
	.reg .b32 	%f<27>;
	.reg .b64 	%rd<9>;
	// demoted variable
	.shared .align 4 .b8 _ZZ9reduce_v0ILi256EEvPfS0_E4smem[1024];
	ld.param.u64 	%rd2, [_Z9reduce_v0ILi256EEvPfS0__param_0];
	ld.param.u64 	%rd1, [_Z9reduce_v0ILi256EEvPfS0__param_1];
	cvta.to.global.u64 	%rd3, %rd2;
	mov.u32 	%r1, %tid.x;
	mov.u32 	%r2, %ctaid.x;
	shl.b32 	%r4, %r2, 8;
	add.s32 	%r5, %r4, %r1;
	mul.wide.s32 	%rd4, %r5, 4;
	add.s64 	%rd5, %rd3, %rd4;
	ld.global.f32 	%f1, [%rd5];
	shl.b32 	%r6, %r1, 2;
	mov.u32 	%r7, _ZZ9reduce_v0ILi256EEvPfS0_E4smem;
	add.s32 	%r3, %r7, %r6;
	st.shared.f32 	[%r3], %f1;
	bar.sync 	0;
	and.b32  	%r8, %r1, 1;
	setp.eq.b32 	%p1, %r8, 1;
	@%p1 bra 	$L__BB0_2;
	ld.shared.f32 	%f2, [%r3+4];
	ld.shared.f32 	%f3, [%r3];
	add.f32 	%f4, %f2, %f3;
	st.shared.f32 	[%r3], %f4;
$L__BB0_2:
	bar.sync 	0;
	and.b32  	%r9, %r1, 3;
	setp.ne.s32 	%p2, %r9, 0;
	@%p2 bra 	$L__BB0_4;
	ld.shared.f32 	%f5, [%r3+8];
	ld.shared.f32 	%f6, [%r3];
	add.f32 	%f7, %f5, %f6;
	st.shared.f32 	[%r3], %f7;
$L__BB0_4:
	bar.sync 	0;
	and.b32  	%r10, %r1, 7;
	setp.ne.s32 	%p3, %r10, 0;
	@%p3 bra 	$L__BB0_6;
	ld.shared.f32 	%f8, [%r3+16];
	ld.shared.f32 	%f9, [%r3];
	add.f32 	%f10, %f8, %f9;
	st.shared.f32 	[%r3], %f10;
$L__BB0_6:
	bar.sync 	0;
	and.b32  	%r11, %r1, 15;
	setp.ne.s32 	%p4, %r11, 0;
	@%p4 bra 	$L__BB0_8;
	ld.shared.f32 	%f11, [%r3+32];
	ld.shared.f32 	%f12, [%r3];
	add.f32 	%f13, %f11, %f12;
	st.shared.f32 	[%r3], %f13;
$L__BB0_8:
	bar.sync 	0;
	and.b32  	%r12, %r1, 31;
	setp.ne.s32 	%p5, %r12, 0;
	@%p5 bra 	$L__BB0_10;
	ld.shared.f32 	%f14, [%r3+64];
	ld.shared.f32 	%f15, [%r3];
	add.f32 	%f16, %f14, %f15;
	st.shared.f32 	[%r3], %f16;
$L__BB0_10:
	bar.sync 	0;
	and.b32  	%r13, %r1, 63;
	setp.ne.s32 	%p6, %r13, 0;
	@%p6 bra 	$L__BB0_12;
	ld.shared.f32 	%f17, [%r3+128];
	ld.shared.f32 	%f18, [%r3];
	add.f32 	%f19, %f17, %f18;
	st.shared.f32 	[%r3], %f19;
$L__BB0_12:
	bar.sync 	0;
	and.b32  	%r14, %r1, 127;
	setp.ne.s32 	%p7, %r14, 0;
	@%p7 bra 	$L__BB0_14;
	ld.shared.f32 	%f20, [%r3+256];
	ld.shared.f32 	%f21, [%r3];
	add.f32 	%f22, %f20, %f21;
	st.shared.f32 	[%r3], %f22;
$L__BB0_14:
	bar.sync 	0;
	and.b32  	%r15, %r1, 255;
	setp.ne.s32 	%p8, %r15, 0;
	@%p8 bra 	$L__BB0_16;
	ld.shared.f32 	%f23, [%r3+512];
	ld.shared.f32 	%f24, [%r3];
	add.f32 	%f25, %f23, %f24;
	st.shared.f32 	[%r3], %f25;
$L__BB0_16:
	bar.sync 	0;
	setp.ne.s32 	%p9, %r1, 0;
	@%p9 bra 	$L__BB0_18;
	ld.shared.f32 	%f26, [_ZZ9reduce_v0ILi256EEvPfS0_E4smem];
	cvta.to.global.u64 	%rd6, %rd1;
	mul.wide.u32 	%rd7, %r2, 4;
	add.s64 	%rd8, %rd6, %rd7;
	st.global.f32 	[%rd8], %f26;
$L__BB0_18:
	ret;

}


// ===== COMPILED SASS (sm_100) =====

	.target	sm_100

	.elftype	@"ET_EXEC"


//--------------------- .note.nv.tkinfo           --------------------------
	.section	.note.nv.tkinfo,"",@"SHT_NOTE"
	.sectionflags	@"SHF_NOTE_NV_TKINFO"
	.tkinfo
        /*0018*/ 	.word	0x00000002
        /*0030*/ 	.string	""
        /*0030*/ 	.string	"ptxas"
        /*0030*/ 	.string	"Cuda compilation tools, release 13.0, V13.0.88"
        /*0030*/ 	.string	"Build cuda_13.0.r13.0/compiler.36424714_0"
        /*0030*/ 	.string	"-arch sm_100 -m 64 "



//--------------------- .note.nv.cuinfo           --------------------------
	.section	.note.nv.cuinfo,"",@"SHT_NOTE"
	.sectionflags	@"SHF_NOTE_NV_CUINFO"
        /*0018*/ 	.short	0x0002
        /*001a*/ 	.short	0x0064
        /*001c*/ 	.short	0x0082
	.zero		2


//--------------------- .nv.info                  --------------------------
	.section	.nv.info,"",@"SHT_CUDA_INFO"
	.align	4


	//----- nvinfo : EIATTR_REGCOUNT
	.align		4
        /*0000*/ 	.byte	0x04, 0x2f
        /*0002*/ 	.short	(.L_1 - .L_0)
	.align		4
.L_0:
        /*0004*/ 	.word	index@(_Z9reduce_v0ILi256EEvPfS0_)
        /*0008*/ 	.word	0x0000000c


	//----- nvinfo : EIATTR_FRAME_SIZE
	.align		4
.L_1:
        /*000c*/ 	.byte	0x04, 0x11
        /*000e*/ 	.short	(.L_3 - .L_2)
	.align		4
.L_2:
        /*0010*/ 	.word	index@(_Z9reduce_v0ILi256EEvPfS0_)
        /*0014*/ 	.word	0x00000000


	//----- nvinfo : EIATTR_MIN_STACK_SIZE
	.align		4
.L_3:
        /*0018*/ 	.byte	0x04, 0x12
        /*001a*/ 	.short	(.L_5 - .L_4)
	.align		4
.L_4:
        /*001c*/ 	.word	index@(_Z9reduce_v0ILi256EEvPfS0_)
        /*0020*/ 	.word	0x00000000
.L_5:


//--------------------- .nv.compat                --------------------------
	.section	.nv.compat,"",@"SHT_CUDA_COMPAT_INFO"
	.align	4
        /*0000*/ 	.byte	0x02, 0x09, 0x00, 0x00, 0x02, 0x02, 0x01, 0x00, 0x02, 0x05, 0x05, 0x00, 0x03, 0x07, 0x01, 0x01
        /*0010*/ 	.byte	0x02, 0x03, 0x00, 0x00, 0x02, 0x06, 0x01, 0x00, 0x04, 0x0b, 0x08, 0x00, 0x09, 0x00, 0x00, 0x00
        /*0020*/ 	.byte	0x00, 0x00, 0x00, 0x00


//--------------------- .nv.info._Z9reduce_v0ILi256EEvPfS0_ --------------------------
	.section	.nv.info._Z9reduce_v0ILi256EEvPfS0_,"",@"SHT_CUDA_INFO"
	.sectionflags	@""
	.align	4


	//----- nvinfo : EIATTR_CUDA_API_VERSION
	.align		4
        /*0000*/ 	.byte	0x04, 0x37
        /*0002*/ 	.short	(.L_7 - .L_6)
.L_6:
        /*0004*/ 	.word	0x00000082


	//----- nvinfo : EIATTR_KPARAM_INFO
	.align		4
.L_7:
        /*0008*/ 	.byte	0x04, 0x17
        /*000a*/ 	.short	(.L_9 - .L_8)
.L_8:
        /*000c*/ 	.word	0x00000000
        /*0010*/ 	.short	0x0001
        /*0012*/ 	.short	0x0008
        /*0014*/ 	.byte	0x00, 0xf5, 0x21, 0x00


	//----- nvinfo : EIATTR_KPARAM_INFO
	.align		4
.L_9:
        /*0018*/ 	.byte	0x04, 0x17
        /*001a*/ 	.short	(.L_11 - .L_10)
.L_10:
        /*001c*/ 	.word	0x00000000
        /*0020*/ 	.short	0x0000
        /*0022*/ 	.short	0x0000
        /*0024*/ 	.byte	0x00, 0xf5, 0x21, 0x00


	//----- nvinfo : EIATTR_SPARSE_MMA_MASK
	.align		4
.L_11:
        /*0028*/ 	.byte	0x03, 0x50
        /*002a*/ 	.short	0x0000


	//----- nvinfo : EIATTR_MAXREG_COUNT
	.align		4
        /*002c*/ 	.byte	0x03, 0x1b
        /*002e*/ 	.short	0x00ff


	//----- nvinfo : EIATTR_NUM_BARRIERS
	.align		4
        /*0030*/ 	.byte	0x02, 0x4c
        /*0032*/ 	.byte	0x01
	.zero		1


	//----- nvinfo : EIATTR_MERCURY_ISA_VERSION
	.align		4
        /*0034*/ 	.byte	0x03, 0x5f
        /*0036*/ 	.short	0x0101


	//----- nvinfo : EIATTR_VRC_CTA_INIT_COUNT
	.align		4
        /*0038*/ 	.byte	0x02, 0x4a
	.zero		1
	.zero		1


	//----- nvinfo : EIATTR_EXIT_INSTR_OFFSETS
	.align		4
        /*003c*/ 	.byte	0x04, 0x1c
        /*003e*/ 	.short	(.L_13 - .L_12)


	//   ....[0]....
.L_12:
        /*0040*/ 	.word	0x00000400


	//   ....[1]....
        /*0044*/ 	.word	0x00000450


	//----- nvinfo : EIATTR_CBANK_PARAM_SIZE
	.align		4
.L_13:
        /*0048*/ 	.byte	0x03, 0x19
        /*004a*/ 	.short	0x0010


	//----- nvinfo : EIATTR_PARAM_CBANK
	.align		4
        /*004c*/ 	.byte	0x04, 0x0a
        /*004e*/ 	.short	(.L_15 - .L_14)
	.align		4
.L_14:
        /*0050*/ 	.word	index@(.nv.constant0._Z9reduce_v0ILi256EEvPfS0_)
        /*0054*/ 	.short	0x0380
        /*0056*/ 	.short	0x0010


	//----- nvinfo : EIATTR_SW_WAR
	.align		4
.L_15:
        /*0058*/ 	.byte	0x04, 0x36
        /*005a*/ 	.short	(.L_17 - .L_16)
.L_16:
        /*005c*/ 	.word	0x00000008
.L_17:


//--------------------- .nv.callgraph             --------------------------
	.section	.nv.callgraph,"",@"SHT_CUDA_CALLGRAPH"
	.align	4
	.sectionentsize	8
	.align		4
        /*0000*/ 	.word	0x00000000
	.align		4
        /*0004*/ 	.word	0xffffffff
	.align		4
        /*0008*/ 	.word	0x00000000
	.align		4
        /*000c*/ 	.word	0xfffffffe
	.align		4
        /*0010*/ 	.word	0x00000000
	.align		4
        /*0014*/ 	.word	0xfffffffd
	.align		4
        /*0018*/ 	.word	0x00000000
	.align		4
        /*001c*/ 	.word	0xfffffffc


//--------------------- .text._Z9reduce_v0ILi256EEvPfS0_ --------------------------
	.section	.text._Z9reduce_v0ILi256EEvPfS0_,"ax",@progbits
	.align	128
        .global         _Z9reduce_v0ILi256EEvPfS0_
        .type           _Z9reduce_v0ILi256EEvPfS0_,@function
        .size           _Z9reduce_v0ILi256EEvPfS0_,(.L_x_1 - _Z9reduce_v0ILi256EEvPfS0_)
        .other          _Z9reduce_v0ILi256EEvPfS0_,@"STO_CUDA_ENTRY STV_DEFAULT"
_Z9reduce_v0ILi256EEvPfS0_:
.text._Z9reduce_v0ILi256EEvPfS0_:
[----:B------:R-:W-:Y:S01]  /*0000*/  LDC R1, c[0x0][0x37c] ;  /* 0x0000df00ff017b82 */ /* 0x000fe20000000800 */
[----:B------:R-:W0:Y:S07]  /*0010*/  S2R R3, SR_TID.X ;  /* 0x0000000000037919 */ /* 0x000e2e0000002100 */
[----:B------:R-:W1:Y:S01]  /*0020*/  LDC.64 R4, c[0x0][0x380] ;  /* 0x0000e000ff047b82 */ /* 0x000e620000000a00 */
[----:B------:R-:W2:Y:S01]  /*0030*/  LDCU.64 UR6, c[0x0][0x358] ;  /* 0x00006b00ff0677ac */ /* 0x000ea20008000a00 */
[----:B------:R-:W0:Y:S02]  /*0040*/  S2R R0, SR_CTAID.X ;  /* 0x0000000000007919 */ /* 0x000e240000002500 */
[----:B0-----:R-:W-:-:S05]  /*0050*/  LEA R7, R0, R3, 0x8 ;  /* 0x0000000300077211 */ /* 0x001fca00078e40ff */
[----:B-1----:R-:W-:-:S06]  /*0060*/  IMAD.WIDE R4, R7, 0x4, R4 ;  /* 0x0000000407047825 */ /* 0x002fcc00078e0204 */
[----:B--2---:R-:W2:Y:S01]  /*0070*/  LDG.E R4, desc[UR6][R4.64] ;  /* 0x0000000604047981 */ /* 0x004ea2000c1e1900 */
[----:B------:R-:W0:Y:S01]  /*0080*/  S2UR UR5, SR_CgaCtaId ;  /* 0x00000000000579c3 */ /* 0x000e220000008800 */
[----:B------:R-:W-:Y:S01]  /*0090*/  UMOV UR4, 0x400 ;  /* 0x0000040000047882 */ /* 0x000fe20000000000 */
[C---:B------:R-:W-:Y:S02]  /*00a0*/  LOP3.LUT R2, R3.reuse, 0x1, RZ, 0xc0, !PT ;  /* 0x0000000103027812 */ /* 0x040fe400078ec0ff */
[----:B------:R-:W-:Y:S02]  /*00b0*/  LOP3.LUT P1, RZ, R3, 0x3, RZ, 0xc0, !PT ;  /* 0x0000000303ff7812 */ /* 0x000fe4000782c0ff */
[----:B------:R-:W-:Y:S01]  /*00c0*/  ISETP.NE.U32.AND P0, PT, R2, 0x1, PT ;  /* 0x000000010200780c */ /* 0x000fe20003f05070 */
[----:B0-----:R-:W-:-:S06]  /*00d0*/  ULEA UR4, UR5, UR4, 0x18 ;  /* 0x0000000405047291 */ /* 0x001fcc000f8ec0ff */
[----:B------:R-:W-:-:S05]  /*00e0*/  LEA R7, R3, UR4, 0x2 ;  /* 0x0000000403077c11 */ /* 0x000fca000f8e10ff */
[----:B--2---:R-:W-:Y:S01]  /*00f0*/  STS [R7], R4 ;  /* 0x0000000407007388 */ /* 0x004fe20000000800 */
[----:B------:R-:W-:Y:S06]  /*0100*/  BAR.SYNC.DEFER_BLOCKING 0x0 ;  /* 0x0000000000007b1d */ /* 0x000fec0000010000 */
[----:B------:R-:W-:Y:S04]  /*0110*/  @P0 LDS R2, [R7+0x4] ;  /* 0x0000040007020984 */ /* 0x000fe80000000800 */
[----:B------:R-:W0:Y:S02]  /*0120*/  @P0 LDS R9, [R7] ;  /* 0x0000000007090984 */ /* 0x000e240000000800 */
[----:B0-----:R-:W-:-:S05]  /*0130*/  @P0 FADD R2, R2, R9 ;  /* 0x0000000902020221 */ /* 0x001fca0000000000 */
[----:B------:R-:W-:Y:S01]  /*0140*/  @P0 STS [R7], R2 ;  /* 0x0000000207000388 */ /* 0x000fe20000000800 */
[----:B------:R-:W-:Y:S01]  /*0150*/  BAR.SYNC.DEFER_BLOCKING 0x0 ;  /* 0x0000000000007b1d */ /* 0x000fe20000010000 */
[----:B------:R-:W-:-:S05]  /*0160*/  LOP3.LUT P0, RZ, R3, 0x7, RZ, 0xc0, !PT ;  /* 0x0000000703ff7812 */ /* 0x000fca000780c0ff */
[----:B------:R-:W-:Y:S04]  /*0170*/  @!P1 LDS R5, [R7+0x8] ;  /* 0x0000080007059984 */ /* 0x000fe80000000800 */
[----:B------:R-:W0:Y:S02]  /*0180*/  @!P1 LDS R6, [R7] ;  /* 0x0000000007069984 */ /* 0x000e240000000800 */
[----:B0-----:R-:W-:-:S05]  /*0190*/  @!P1 FADD R6, R5, R6 ;  /* 0x0000000605069221 */ /* 0x001fca0000000000 */
[----:B------:R-:W-:Y:S01]  /*01a0*/  @!P1 STS [R7], R6 ;  /* 0x0000000607009388 */ /* 0x000fe20000000800 */
        /* <DEDUP_REMOVED lines=31> */
[----:B------:R-:W-:-:S05]  /*03a0*/  ISETP.NE.AND P0, PT, R3, RZ, PT ;  /* 0x000000ff0300720c */ /* 0x000fca0003f05270 */
[----:B------:R-:W-:Y:S04]  /*03b0*/  @!P1 LDS R5, [R7+0x200] ;  /* 0x0002000007059984 */ /* 0x000fe80000000800 */
[----:B------:R-:W0:Y:S02]  /*03c0*/  @!P1 LDS R6, [R7] ;  /* 0x0000000007069984 */ /* 0x000e240000000800 */
[----:B0-----:R-:W-:-:S05]  /*03d0*/  @!P1 FADD R6, R5, R6 ;  /* 0x0000000605069221 */ /* 0x001fca0000000000 */
[----:B------:R0:W-:Y:S01]  /*03e0*/  @!P1 STS [R7], R6 ;  /* 0x0000000607009388 */ /* 0x0001e20000000800 */
[----:B------:R-:W-:Y:S06]  /*03f0*/  BAR.SYNC.DEFER_BLOCKING 0x0 ;  /* 0x0000000000007b1d */ /* 0x000fec0000010000 */
[----:B------:R-:W-:Y:S05]  /*0400*/  @P0 EXIT ;  /* 0x000000000000094d */ /* 0x000fea0003800000 */
[----:B------:R-:W1:Y:S01]  /*0410*/  LDS R5, [UR4] ;  /* 0x00000004ff057984 */ /* 0x000e620008000800 */
[----:B------:R-:W2:Y:S02]  /*0420*/  LDC.64 R2, c[0x0][0x388] ;  /* 0x0000e200ff027b82 */ /* 0x000ea40000000a00 */
[----:B--2---:R-:W-:-:S05]  /*0430*/  IMAD.WIDE.U32 R2, R0, 0x4, R2 ;  /* 0x0000000400027825 */ /* 0x004fca00078e0002 */
[----:B-1----:R-:W-:Y:S01]  /*0440*/  STG.E desc[UR6][R2.64], R5 ;  /* 0x0000000502007986 */ /* 0x002fe2000c101906 */
[----:B------:R-:W-:Y:S05]  /*0450*/  EXIT ;  /* 0x000000000000794d */ /* 0x000fea0003800000 */
.L_x_0:
[----:B------:R-:W-:-:S00]  /*0460*/  BRA `(.L_x_0) ;  /* 0xfffffffc00fc7947 */ /* 0x000fc0000383ffff */
[----:B------:R-:W-:-:S00]  /*0470*/  NOP ;  /* 0x0000000000007918 */ /* 0x000fc00000000000 */
        /* <DEDUP_REMOVED lines=8> */
.L_x_1:


//--------------------- .nv.shared._Z9reduce_v0ILi256EEvPfS0_ --------------------------
	.section	.nv.shared._Z9reduce_v0ILi256EEvPfS0_,"aw",@nobits
	.sectionflags	@""
	.align	4
.nv.shared._Z9reduce_v0ILi256EEvPfS0_:
	.zero		2048


//--------------------- .nv.shared.reserved.0     --------------------------
	.section	.nv.shared.reserved.0,"aw",@nobits
	.weak		__nv_reservedSMEM_offset_0_alias
	.size		__nv_reservedSMEM_offset_0_alias, 0, 64
	.other		__nv_reservedSMEM_offset_0_alias,@"STO_CUDA_RESERVED_SHARED STV_DEFAULT"
__nv_reservedSMEM_offset_0_alias:
	.zero		0
	.zero		64


//--------------------- .nv.constant0._Z9reduce_v0ILi256EEvPfS0_ --------------------------
	.section	.nv.constant0._Z9reduce_v0ILi256EEvPfS0_,"a",@progbits
	.sectionflags	@""
	.align	4
.nv.constant0._Z9reduce_v0ILi256EEvPfS0_:
	.zero		912


//--------------------- SYMBOLS --------------------------

	.type		.nv.reservedSmem.offset0,@object
	.size		.nv.reservedSmem.offset0,0x4
	.type		.nv.reservedSmem.cap,@object
	.size		.nv.reservedSmem.cap,0x4
